//
// Generated by NVIDIA NVVM Compiler
//
// Compiler Build ID: CL-36424714
// Cuda compilation tools, release 13.0, V13.0.88
// Based on NVVM 20.0.0
//

.version 9.0
.target sm_100
.address_size 64

	// .globl	_Z11puzzle1DPARiPfS_S_

.visible .entry _Z11puzzle1DPARiPfS_S_(
	.param .u32 _Z11puzzle1DPARiPfS_S__param_0,
	.param .u64 .ptr .align 1 _Z11puzzle1DPARiPfS_S__param_1,
	.param .u64 .ptr .align 1 _Z11puzzle1DPARiPfS_S__param_2,
	.param .u64 .ptr .align 1 _Z11puzzle1DPARiPfS_S__param_3
)
{


	ret;

}


// ===== COMPILED SASS (sm_100) =====

	.target	sm_100

	.elftype	@"ET_EXEC"


//--------------------- .note.nv.tkinfo           --------------------------
	.section	.note.nv.tkinfo,"",@"SHT_NOTE"
	.sectionflags	@"SHF_NOTE_NV_TKINFO"
	.tkinfo
        /*0018*/ 	.word	0x00000002
        /*0030*/ 	.string	""
        /*0030*/ 	.string	"ptxas"
        /*0030*/ 	.string	"Cuda compilation tools, release 13.0, V13.0.88"
        /*0030*/ 	.string	"Build cuda_13.0.r13.0/compiler.36424714_0"
        /*0030*/ 	.string	"-arch sm_100 -m 64 "



//--------------------- .note.nv.cuinfo           --------------------------
	.section	.note.nv.cuinfo,"",@"SHT_NOTE"
	.sectionflags	@"SHF_NOTE_NV_CUINFO"
        /*0018*/ 	.short	0x0002
        /*001a*/ 	.short	0x0064
        /*001c*/ 	.short	0x0082
	.zero		2


//--------------------- .nv.info                  --------------------------
	.section	.nv.info,"",@"SHT_CUDA_INFO"
	.align	4


	//----- nvinfo : EIATTR_REGCOUNT
	.align		4
        /*0000*/ 	.byte	0x04, 0x2f
        /*0002*/ 	.short	(.L_1 - .L_0)
	.align		4
.L_0:
        /*0004*/ 	.word	index@(_Z11puzzle1DPARiPfS_S_)
        /*0008*/ 	.word	0x00000004


	//----- nvinfo : EIATTR_FRAME_SIZE
	.align		4
.L_1:
        /*000c*/ 	.byte	0x04, 0x11
        /*000e*/ 	.short	(.L_3 - .L_2)
	.align		4
.L_2:
        /*0010*/ 	.word	index@(_Z11puzzle1DPARiPfS_S_)
        /*0014*/ 	.word	0x00000000


	//----- nvinfo : EIATTR_MIN_STACK_SIZE
	.align		4
.L_3:
        /*0018*/ 	.byte	0x04, 0x12
        /*001a*/ 	.short	(.L_5 - .L_4)
	.align		4
.L_4:
        /*001c*/ 	.word	index@(_Z11puzzle1DPARiPfS_S_)
        /*0020*/ 	.word	0x00000000
.L_5:


//--------------------- .nv.compat                --------------------------
	.section	.nv.compat,"",@"SHT_CUDA_COMPAT_INFO"
	.align	4
        /*0000*/ 	.byte	0x02, 0x09, 0x00, 0x00, 0x02, 0x02, 0x01, 0x00, 0x02, 0x05, 0x05, 0x00, 0x03, 0x07, 0x01, 0x01
        /*0010*/ 	.byte	0x02, 0x03, 0x00, 0x00, 0x02, 0x06, 0x01, 0x00, 0x04, 0x0b, 0x08, 0x00, 0x09, 0x00, 0x00, 0x00
        /*0020*/ 	.byte	0x00, 0x00, 0x00, 0x00


//--------------------- .nv.info._Z11puzzle1DPARiPfS_S_ --------------------------
	.section	.nv.info._Z11puzzle1DPARiPfS_S_,"",@"SHT_CUDA_INFO"
	.sectionflags	@""
	.align	4


	//----- nvinfo : EIATTR_CUDA_API_VERSION
	.align		4
        /*0000*/ 	.byte	0x04, 0x37
        /*0002*/ 	.short	(.L_7 - .L_6)
.L_6:
        /*0004*/ 	.word	0x00000082


	//----- nvinfo : EIATTR_KPARAM_INFO
	.align		4
.L_7:
        /*0008*/ 	.byte	0x04, 0x17
        /*000a*/ 	.short	(.L_9 - .L_8)
.L_8:
        /*000c*/ 	.word	0x00000000
        /*0010*/ 	.short	0x0003
        /*0012*/ 	.short	0x0018
        /*0014*/ 	.byte	0x00, 0xf5, 0x21, 0x00


	//----- nvinfo : EIATTR_KPARAM_INFO
	.align		4
.L_9:
        /*0018*/ 	.byte	0x04, 0x17
        /*001a*/ 	.short	(.L_11 - .L_10)
.L_10:
        /*001c*/ 	.word	0x00000000
        /*0020*/ 	.short	0x0002
        /*0022*/ 	.short	0x0010
        /*0024*/ 	.byte	0x00, 0xf5, 0x21, 0x00


	//----- nvinfo : EIATTR_KPARAM_INFO
	.align		4
.L_11:
        /*0028*/ 	.byte	0x04, 0x17
        /*002a*/ 	.short	(.L_13 - .L_12)
.L_12:
        /*002c*/ 	.word	0x00000000
        /*0030*/ 	.short	0x0001
        /*0032*/ 	.short	0x0008
        /*0034*/ 	.byte	0x00, 0xf5, 0x21, 0x00


	//----- nvinfo : EIATTR_KPARAM_INFO
	.align		4
.L_13:
        /*0038*/ 	.byte	0x04, 0x17
        /*003a*/ 	.short	(.L_15 - .L_14)
.L_14:
        /*003c*/ 	.word	0x00000000
        /*0040*/ 	.short	0x0000
        /*0042*/ 	.short	0x0000
        /*0044*/ 	.byte	0x00, 0xf0, 0x11, 0x00


	//----- nvinfo : EIATTR_SPARSE_MMA_MASK
	.align		4
.L_15:
        /*0048*/ 	.byte	0x03, 0x50
        /*004a*/ 	.short	0x0000


	//----- nvinfo : EIATTR_MAXREG_COUNT
	.align		4
        /*004c*/ 	.byte	0x03, 0x1b
        /*004e*/ 	.short	0x00ff


	//----- nvinfo : EIATTR_MERCURY_ISA_VERSION
	.align		4
        /*0050*/ 	.byte	0x03, 0x5f
        /*0052*/ 	.short	0x0101


	//----- nvinfo : EIATTR_VRC_CTA_INIT_COUNT
	.align		4
        /*0054*/ 	.byte	0x02, 0x4a
	.zero		1
	.zero		1


	//----- nvinfo : EIATTR_EXIT_INSTR_OFFSETS
	.align		4
        /*0058*/ 	.byte	0x04, 0x1c
        /*005a*/ 	.short	(.L_17 - .L_16)


	//   ....[0]....
.L_16:
        /*005c*/ 	.word	0x00000010


	//----- nvinfo : EIATTR_CBANK_PARAM_SIZE
	.align		4
.L_17:
        /*0060*/ 	.byte	0x03, 0x19
        /*0062*/ 	.short	0x0020


	//----- nvinfo : EIATTR_PARAM_CBANK
	.align		4
        /*0064*/ 	.byte	0x04, 0x0a
        /*0066*/ 	.short	(.L_19 - .L_18)
	.align		4
.L_18:
        /*0068*/ 	.word	index@(.nv.constant0._Z11puzzle1DPARiPfS_S_)
        /*006c*/ 	.short	0x0380
        /*006e*/ 	.short	0x0020


	//----- nvinfo : EIATTR_SW_WAR
	.align		4
.L_19:
        /*0070*/ 	.byte	0x04, 0x36
        /*0072*/ 	.short	(.L_21 - .L_20)
.L_20:
        /*0074*/ 	.word	0x00000008
.L_21:


//--------------------- .nv.callgraph             --------------------------
	.section	.nv.callgraph,"",@"SHT_CUDA_CALLGRAPH"
	.align	4
	.sectionentsize	8
	.align		4
        /*0000*/ 	.word	0x00000000
	.align		4
        /*0004*/ 	.word	0xffffffff
	.align		4
        /*0008*/ 	.word	0x00000000
	.align		4
        /*000c*/ 	.word	0xfffffffe
	.align		4
        /*0010*/ 	.word	0x00000000
	.align		4
        /*0014*/ 	.word	0xfffffffd
	.align		4
        /*0018*/ 	.word	0x00000000
	.align		4
        /*001c*/ 	.word	0xfffffffc


//--------------------- .text._Z11puzzle1DPARiPfS_S_ --------------------------
	.section	.text._Z11puzzle1DPARiPfS_S_,"ax",@progbits
	.align	128
        .global         _Z11puzzle1DPARiPfS_S_
        .type           _Z11puzzle1DPARiPfS_S_,@function
        .size           _Z11puzzle1DPARiPfS_S_,(.L_x_1 - _Z11puzzle1DPARiPfS_S_)
        .other          _Z11puzzle1DPARiPfS_S_,@"STO_CUDA_ENTRY STV_DEFAULT"
_Z11puzzle1DPARiPfS_S_:
.text._Z11puzzle1DPARiPfS_S_:
[----:B------:R-:W-:Y:S01]  /*0000*/  LDC R1, c[0x0][0x37c] ;  /* 0x0000df00ff017b82 */ /* 0x000fe20000000800 */
[----:B------:R-:W-:Y:S05]  /*0010*/  EXIT ;  /* 0x000000000000794d */ /* 0x000fea0003800000 */
.L_x_0:
[----:B------:R-:W-:-:S00]  /*0020*/  BRA `(.L_x_0) ;  /* 0xfffffffc00fc7947 */ /* 0x000fc0000383ffff */
[----:B------:R-:W-:-:S00]  /*0030*/  NOP ;  /* 0x0000000000007918 */ /* 0x000fc00000000000 */
        /* <DEDUP_REMOVED lines=12> */
.L_x_1:


//--------------------- .nv.shared.reserved.0     --------------------------
	.section	.nv.shared.reserved.0,"aw",@nobits
	.weak		__nv_reservedSMEM_offset_0_alias
	.size		__nv_reservedSMEM_offset_0_alias, 0, 64
	.other		__nv_reservedSMEM_offset_0_alias,@"STO_CUDA_RESERVED_SHARED STV_DEFAULT"
__nv_reservedSMEM_offset_0_alias:
	.zero		0
	.zero		64


//--------------------- .nv.constant0._Z11puzzle1DPARiPfS_S_ --------------------------
	.section	.nv.constant0._Z11puzzle1DPARiPfS_S_,"a",@progbits
	.sectionflags	@""
	.align	4
.nv.constant0._Z11puzzle1DPARiPfS_S_:
	.zero		928


//--------------------- SYMBOLS --------------------------

	.type		.nv.reservedSmem.offset0,@object
	.size		.nv.reservedSmem.offset0,0x4
